//
// Generated by NVIDIA NVVM Compiler
//
// Compiler Build ID: CL-36424714
// Cuda compilation tools, release 13.0, V13.0.88
// Based on NVVM 20.0.0
//

.version 9.0
.target sm_100
.address_size 64

	// .globl	_Z15grayscaleKernelPhS_iimm

.visible .entry _Z15grayscaleKernelPhS_iimm(
	.param .u64 .ptr .align 1 _Z15grayscaleKernelPhS_iimm_param_0,
	.param .u64 .ptr .align 1 _Z15grayscaleKernelPhS_iimm_param_1,
	.param .u32 _Z15grayscaleKernelPhS_iimm_param_2,
	.param .u32 _Z15grayscaleKernelPhS_iimm_param_3,
	.param .u64 _Z15grayscaleKernelPhS_iimm_param_4,
	.param .u64 _Z15grayscaleKernelPhS_iimm_param_5
)
{
	.reg .pred 	%p<4>;
	.reg .b16 	%rs<4>;
	.reg .b32 	%r<23>;
	.reg .b32 	%f<7>;
	.reg .b64 	%rd<11>;

	ld.param.u64 	%rd1, [_Z15grayscaleKernelPhS_iimm_param_0];
	ld.param.u64 	%rd2, [_Z15grayscaleKernelPhS_iimm_param_1];
	ld.param.u32 	%r4, [_Z15grayscaleKernelPhS_iimm_param_2];
	ld.param.u32 	%r5, [_Z15grayscaleKernelPhS_iimm_param_3];
	ld.param.u64 	%rd3, [_Z15grayscaleKernelPhS_iimm_param_4];
	ld.param.u64 	%rd4, [_Z15grayscaleKernelPhS_iimm_param_5];
	mov.u32 	%r6, %ctaid.x;
	mov.u32 	%r7, %ntid.x;
	mov.u32 	%r8, %tid.x;
	mad.lo.s32 	%r1, %r6, %r7, %r8;
	mov.u32 	%r9, %ctaid.y;
	mov.u32 	%r10, %ntid.y;
	mov.u32 	%r11, %tid.y;
	mad.lo.s32 	%r12, %r9, %r10, %r11;
	setp.ge.s32 	%p1, %r1, %r5;
	setp.ge.s32 	%p2, %r12, %r4;
	or.pred  	%p3, %p1, %p2;
	@%p3 bra 	$L__BB0_2;
	cvta.to.global.u64 	%rd5, %rd1;
	cvta.to.global.u64 	%rd6, %rd2;
	cvt.u32.u64 	%r13, %rd3;
	mul.lo.s32 	%r14, %r12, %r13;
	mad.lo.s32 	%r15, %r1, 3, %r14;
	cvt.u32.u64 	%r16, %rd4;
	mad.lo.s32 	%r17, %r12, %r16, %r1;
	mad.lo.s32 	%r18, %r4, %r13, -3;
	min.s32 	%r19, %r15, %r18;
	mad.lo.s32 	%r20, %r4, %r16, -1;
	min.s32 	%r21, %r17, %r20;
	cvt.s64.s32 	%rd7, %r19;
	add.s64 	%rd8, %rd5, %rd7;
	ld.global.u8 	%rs1, [%rd8];
	ld.global.u8 	%rs2, [%rd8+1];
	ld.global.u8 	%rs3, [%rd8+2];
	cvt.rn.f32.u16 	%f1, %rs1;
	cvt.rn.f32.u16 	%f2, %rs2;
	mul.f32 	%f3, %f2, 0f3F1645A2;
	fma.rn.f32 	%f4, %f1, 0f3DE978D5, %f3;
	cvt.rn.f32.u16 	%f5, %rs3;
	fma.rn.f32 	%f6, %f5, 0f3E991687, %f4;
	cvt.rzi.u32.f32 	%r22, %f6;
	cvt.s64.s32 	%rd9, %r21;
	add.s64 	%rd10, %rd6, %rd9;
	st.global.u8 	[%rd10], %r22;
$L__BB0_2:
	ret;

}


// ===== COMPILED SASS (sm_100) =====

	.target	sm_100

	.elftype	@"ET_EXEC"


//--------------------- .note.nv.tkinfo           --------------------------
	.section	.note.nv.tkinfo,"",@"SHT_NOTE"
	.sectionflags	@"SHF_NOTE_NV_TKINFO"
	.tkinfo
        /*0018*/ 	.word	0x00000002
        /*0030*/ 	.string	""
        /*0030*/ 	.string	"ptxas"
        /*0030*/ 	.string	"Cuda compilation tools, release 13.0, V13.0.88"
        /*0030*/ 	.string	"Build cuda_13.0.r13.0/compiler.36424714_0"
        /*0030*/ 	.string	"-arch sm_100 -m 64 "



//--------------------- .note.nv.cuinfo           --------------------------
	.section	.note.nv.cuinfo,"",@"SHT_NOTE"
	.sectionflags	@"SHF_NOTE_NV_CUINFO"
        /*0018*/ 	.short	0x0002
        /*001a*/ 	.short	0x0064
        /*001c*/ 	.short	0x0082
	.zero		2


//--------------------- .nv.info                  --------------------------
	.section	.nv.info,"",@"SHT_CUDA_INFO"
	.align	4


	//----- nvinfo : EIATTR_REGCOUNT
	.align		4
        /*0000*/ 	.byte	0x04, 0x2f
        /*0002*/ 	.short	(.L_1 - .L_0)
	.align		4
.L_0:
        /*0004*/ 	.word	index@(_Z15grayscaleKernelPhS_iimm)
        /*0008*/ 	.word	0x0000000c


	//----- nvinfo : EIATTR_FRAME_SIZE
	.align		4
.L_1:
        /*000c*/ 	.byte	0x04, 0x11
        /*000e*/ 	.short	(.L_3 - .L_2)
	.align		4
.L_2:
        /*0010*/ 	.word	index@(_Z15grayscaleKernelPhS_iimm)
        /*0014*/ 	.word	0x00000000


	//----- nvinfo : EIATTR_MIN_STACK_SIZE
	.align		4
.L_3:
        /*0018*/ 	.byte	0x04, 0x12
        /*001a*/ 	.short	(.L_5 - .L_4)
	.align		4
.L_4:
        /*001c*/ 	.word	index@(_Z15grayscaleKernelPhS_iimm)
        /*0020*/ 	.word	0x00000000
.L_5:


//--------------------- .nv.compat                --------------------------
	.section	.nv.compat,"",@"SHT_CUDA_COMPAT_INFO"
	.align	4
        /*0000*/ 	.byte	0x02, 0x09, 0x00, 0x00, 0x02, 0x02, 0x01, 0x00, 0x02, 0x05, 0x05, 0x00, 0x03, 0x07, 0x01, 0x01
        /*0010*/ 	.byte	0x02, 0x03, 0x00, 0x00, 0x02, 0x06, 0x01, 0x00, 0x04, 0x0b, 0x08, 0x00, 0x09, 0x00, 0x00, 0x00
        /*0020*/ 	.byte	0x00, 0x00, 0x00, 0x00


//--------------------- .nv.info._Z15grayscaleKernelPhS_iimm --------------------------
	.section	.nv.info._Z15grayscaleKernelPhS_iimm,"",@"SHT_CUDA_INFO"
	.sectionflags	@""
	.align	4


	//----- nvinfo : EIATTR_CUDA_API_VERSION
	.align		4
        /*0000*/ 	.byte	0x04, 0x37
        /*0002*/ 	.short	(.L_7 - .L_6)
.L_6:
        /*0004*/ 	.word	0x00000082


	//----- nvinfo : EIATTR_KPARAM_INFO
	.align		4
.L_7:
        /*0008*/ 	.byte	0x04, 0x17
        /*000a*/ 	.short	(.L_9 - .L_8)
.L_8:
        /*000c*/ 	.word	0x00000000
        /*0010*/ 	.short	0x0005
        /*0012*/ 	.short	0x0020
        /*0014*/ 	.byte	0x00, 0xf0, 0x21, 0x00


	//----- nvinfo : EIATTR_KPARAM_INFO
	.align		4
.L_9:
        /*0018*/ 	.byte	0x04, 0x17
        /*001a*/ 	.short	(.L_11 - .L_10)
.L_10:
        /*001c*/ 	.word	0x00000000
        /*0020*/ 	.short	0x0004
        /*0022*/ 	.short	0x0018
        /*0024*/ 	.byte	0x00, 0xf0, 0x21, 0x00


	//----- nvinfo : EIATTR_KPARAM_INFO
	.align		4
.L_11:
        /*0028*/ 	.byte	0x04, 0x17
        /*002a*/ 	.short	(.L_13 - .L_12)
.L_12:
        /*002c*/ 	.word	0x00000000
        /*0030*/ 	.short	0x0003
        /*0032*/ 	.short	0x0014
        /*0034*/ 	.byte	0x00, 0xf0, 0x11, 0x00


	//----- nvinfo : EIATTR_KPARAM_INFO
	.align		4
.L_13:
        /*0038*/ 	.byte	0x04, 0x17
        /*003a*/ 	.short	(.L_15 - .L_14)
.L_14:
        /*003c*/ 	.word	0x00000000
        /*0040*/ 	.short	0x0002
        /*0042*/ 	.short	0x0010
        /*0044*/ 	.byte	0x00, 0xf0, 0x11, 0x00


	//----- nvinfo : EIATTR_KPARAM_INFO
	.align		4
.L_15:
        /*0048*/ 	.byte	0x04, 0x17
        /*004a*/ 	.short	(.L_17 - .L_16)
.L_16:
        /*004c*/ 	.word	0x00000000
        /*0050*/ 	.short	0x0001
        /*0052*/ 	.short	0x0008
        /*0054*/ 	.byte	0x00, 0xf5, 0x21, 0x00


	//----- nvinfo : EIATTR_KPARAM_INFO
	.align		4
.L_17:
        /*0058*/ 	.byte	0x04, 0x17
        /*005a*/ 	.short	(.L_19 - .L_18)
.L_18:
        /*005c*/ 	.word	0x00000000
        /*0060*/ 	.short	0x0000
        /*0062*/ 	.short	0x0000
        /*0064*/ 	.byte	0x00, 0xf5, 0x21, 0x00


	//----- nvinfo : EIATTR_SPARSE_MMA_MASK
	.align		4
.L_19:
        /*0068*/ 	.byte	0x03, 0x50
        /*006a*/ 	.short	0x0000


	//----- nvinfo : EIATTR_MAXREG_COUNT
	.align		4
        /*006c*/ 	.byte	0x03, 0x1b
        /*006e*/ 	.short	0x00ff


	//----- nvinfo : EIATTR_MERCURY_ISA_VERSION
	.align		4
        /*0070*/ 	.byte	0x03, 0x5f
        /*0072*/ 	.short	0x0101


	//----- nvinfo : EIATTR_VRC_CTA_INIT_COUNT
	.align		4
        /*0074*/ 	.byte	0x02, 0x4a
	.zero		1
	.zero		1


	//----- nvinfo : EIATTR_EXIT_INSTR_OFFSETS
	.align		4
        /*0078*/ 	.byte	0x04, 0x1c
        /*007a*/ 	.short	(.L_21 - .L_20)


	//   ....[0]....
.L_20:
        /*007c*/ 	.word	0x000000c0


	//   ....[1]....
        /*0080*/ 	.word	0x00000270


	//----- nvinfo : EIATTR_CBANK_PARAM_SIZE
	.align		4
.L_21:
        /*0084*/ 	.byte	0x03, 0x19
        /*0086*/ 	.short	0x0028


	//----- nvinfo : EIATTR_PARAM_CBANK
	.align		4
        /*0088*/ 	.byte	0x04, 0x0a
        /*008a*/ 	.short	(.L_23 - .L_22)
	.align		4
.L_22:
        /*008c*/ 	.word	index@(.nv.constant0._Z15grayscaleKernelPhS_iimm)
        /*0090*/ 	.short	0x0380
        /*0092*/ 	.short	0x0028


	//----- nvinfo : EIATTR_SW_WAR
	.align		4
.L_23:
        /*0094*/ 	.byte	0x04, 0x36
        /*0096*/ 	.short	(.L_25 - .L_24)
.L_24:
        /*0098*/ 	.word	0x00000008
.L_25:


//--------------------- .nv.callgraph             --------------------------
	.section	.nv.callgraph,"",@"SHT_CUDA_CALLGRAPH"
	.align	4
	.sectionentsize	8
	.align		4
        /*0000*/ 	.word	0x00000000
	.align		4
        /*0004*/ 	.word	0xffffffff
	.align		4
        /*0008*/ 	.word	0x00000000
	.align		4
        /*000c*/ 	.word	0xfffffffe
	.align		4
        /*0010*/ 	.word	0x00000000
	.align		4
        /*0014*/ 	.word	0xfffffffd
	.align		4
        /*0018*/ 	.word	0x00000000
	.align		4
        /*001c*/ 	.word	0xfffffffc


//--------------------- .text._Z15grayscaleKernelPhS_iimm --------------------------
	.section	.text._Z15grayscaleKernelPhS_iimm,"ax",@progbits
	.align	128
        .global         _Z15grayscaleKernelPhS_iimm
        .type           _Z15grayscaleKernelPhS_iimm,@function
        .size           _Z15grayscaleKernelPhS_iimm,(.L_x_1 - _Z15grayscaleKernelPhS_iimm)
        .other          _Z15grayscaleKernelPhS_iimm,@"STO_CUDA_ENTRY STV_DEFAULT"
_Z15grayscaleKernelPhS_iimm:
.text._Z15grayscaleKernelPhS_iimm:
[----:B------:R-:W-:Y:S01]  /*0000*/  LDC R1, c[0x0][0x37c] ;  /* 0x0000df00ff017b82 */ /* 0x000fe20000000800 */
[----:B------:R-:W0:Y:S07]  /*0010*/  S2R R2, SR_TID.Y ;  /* 0x0000000000027919 */ /* 0x000e2e0000002200 */
[----:B------:R-:W1:Y:S01]  /*0020*/  LDC R0, c[0x0][0x360] ;  /* 0x0000d800ff007b82 */ /* 0x000e620000000800 */
[----:B------:R-:W2:Y:S01]  /*0030*/  LDCU.64 UR8, c[0x0][0x390] ;  /* 0x00007200ff0877ac */ /* 0x000ea20008000a00 */
[----:B------:R-:W1:Y:S06]  /*0040*/  S2R R3, SR_TID.X ;  /* 0x0000000000037919 */ /* 0x000e6c0000002100 */
[----:B------:R-:W0:Y:S08]  /*0050*/  S2UR UR5, SR_CTAID.Y ;  /* 0x00000000000579c3 */ /* 0x000e300000002600 */
[----:B------:R-:W0:Y:S08]  /*0060*/  LDC R5, c[0x0][0x364] ;  /* 0x0000d900ff057b82 */ /* 0x000e300000000800 */
[----:B------:R-:W1:Y:S01]  /*0070*/  S2UR UR4, SR_CTAID.X ;  /* 0x00000000000479c3 */ /* 0x000e620000002500 */
[----:B0-----:R-:W-:-:S05]  /*0080*/  IMAD R5, R5, UR5, R2 ;  /* 0x0000000505057c24 */ /* 0x001fca000f8e0202 */
[----:B--2---:R-:W-:Y:S01]  /*0090*/  ISETP.GE.AND P0, PT, R5, UR8, PT ;  /* 0x0000000805007c0c */ /* 0x004fe2000bf06270 */
[----:B-1----:R-:W-:-:S05]  /*00a0*/  IMAD R0, R0, UR4, R3 ;  /* 0x0000000400007c24 */ /* 0x002fca000f8e0203 */
[----:B------:R-:W-:-:S13]  /*00b0*/  ISETP.GE.OR P0, PT, R0, UR9, P0 ;  /* 0x0000000900007c0c */ /* 0x000fda0008706670 */
[----:B------:R-:W-:Y:S05]  /*00c0*/  @P0 EXIT ;  /* 0x000000000000094d */ /* 0x000fea0003800000 */
[----:B------:R-:W0:Y:S01]  /*00d0*/  LDCU UR4, c[0x0][0x398] ;  /* 0x00007300ff0477ac */ /* 0x000e220008000800 */
[----:B------:R-:W1:Y:S01]  /*00e0*/  LDCU.128 UR12, c[0x0][0x380] ;  /* 0x00007000ff0c77ac */ /* 0x000e620008000c00 */
[----:B------:R-:W2:Y:S01]  /*00f0*/  LDCU.64 UR6, c[0x0][0x358] ;  /* 0x00006b00ff0677ac */ /* 0x000ea20008000a00 */
[----:B0-----:R-:W-:Y:S01]  /*0100*/  IMAD R3, R5, UR4, RZ ;  /* 0x0000000405037c24 */ /* 0x001fe2000f8e02ff */
[----:B------:R-:W-:-:S03]  /*0110*/  UIMAD UR4, UR8, UR4, -0x3 ;  /* 0xfffffffd080474a4 */ /* 0x000fc6000f8e0204 */
[----:B------:R-:W-:-:S05]  /*0120*/  IMAD R3, R0, 0x3, R3 ;  /* 0x0000000300037824 */ /* 0x000fca00078e0203 */
[----:B------:R-:W-:-:S03]  /*0130*/  VIMNMX R3, PT, PT, R3, UR4, PT ;  /* 0x0000000403037c48 */ /* 0x000fc6000bfe0100 */
[----:B------:R-:W0:Y:S01]  /*0140*/  LDCU UR4, c[0x0][0x3a0] ;  /* 0x00007400ff0477ac */ /* 0x000e220008000800 */
[----:B-1----:R-:W-:-:S04]  /*0150*/  IADD3 R2, P0, PT, R3, UR12, RZ ;  /* 0x0000000c03027c10 */ /* 0x002fc8000ff1e0ff */
[----:B------:R-:W-:-:S05]  /*0160*/  LEA.HI.X.SX32 R3, R3, UR13, 0x1, P0 ;  /* 0x0000000d03037c11 */ /* 0x000fca00080f0eff */
[----:B--2---:R-:W2:Y:S04]  /*0170*/  LDG.E.U8 R6, desc[UR6][R2.64+0x1] ;  /* 0x0000010602067981 */ /* 0x004ea8000c1e1100 */
[----:B------:R-:W3:Y:S04]  /*0180*/  LDG.E.U8 R4, desc[UR6][R2.64] ;  /* 0x0000000602047981 */ /* 0x000ee8000c1e1100 */
[----:B------:R1:W4:Y:S01]  /*0190*/  LDG.E.U8 R7, desc[UR6][R2.64+0x2] ;  /* 0x0000020602077981 */ /* 0x000322000c1e1100 */
[----:B0-----:R-:W-:Y:S01]  /*01a0*/  IMAD R0, R5, UR4, R0 ;  /* 0x0000000405007c24 */ /* 0x001fe2000f8e0200 */
[----:B------:R-:W-:-:S06]  /*01b0*/  UIMAD UR4, UR8, UR4, -0x1 ;  /* 0xffffffff080474a4 */ /* 0x000fcc000f8e0204 */
[----:B------:R-:W-:-:S04]  /*01c0*/  VIMNMX R0, PT, PT, R0, UR4, PT ;  /* 0x0000000400007c48 */ /* 0x000fc8000bfe0100 */
[----:B-1----:R-:W-:-:S04]  /*01d0*/  IADD3 R2, P0, PT, R0, UR14, RZ ;  /* 0x0000000e00027c10 */ /* 0x002fc8000ff1e0ff */
[----:B------:R-:W-:Y:S02]  /*01e0*/  LEA.HI.X.SX32 R3, R0, UR15, 0x1, P0 ;  /* 0x0000000f00037c11 */ /* 0x000fe400080f0eff */
[----:B--2---:R-:W-:Y:S02]  /*01f0*/  I2FP.F32.U32 R6, R6 ;  /* 0x0000000600067245 */ /* 0x004fe40000201000 */
[----:B---3--:R-:W-:-:S03]  /*0200*/  I2FP.F32.U32 R4, R4 ;  /* 0x0000000400047245 */ /* 0x008fc60000201000 */
[----:B------:R-:W-:Y:S01]  /*0210*/  FMUL R9, R6, 0.58700001239776611328 ;  /* 0x3f1645a206097820 */ /* 0x000fe20000400000 */
[----:B----4-:R-:W-:-:S03]  /*0220*/  I2FP.F32.U32 R7, R7 ;  /* 0x0000000700077245 */ /* 0x010fc60000201000 */
[----:B------:R-:W-:-:S04]  /*0230*/  FFMA R4, R4, 0.11400000005960464478, R9 ;  /* 0x3de978d504047823 */ /* 0x000fc80000000009 */
[----:B------:R-:W-:-:S04]  /*0240*/  FFMA R4, R7, 0.29899999499320983887, R4 ;  /* 0x3e99168707047823 */ /* 0x000fc80000000004 */
[----:B------:R-:W0:Y:S02]  /*0250*/  F2I.U32.TRUNC.NTZ R5, R4 ;  /* 0x0000000400057305 */ /* 0x000e24000020f000 */
[----:B0-----:R-:W-:Y:S01]  /*0260*/  STG.E.U8 desc[UR6][R2.64], R5 ;  /* 0x0000000502007986 */ /* 0x001fe2000c101106 */
[----:B------:R-:W-:Y:S05]  /*0270*/  EXIT ;  /* 0x000000000000794d */ /* 0x000fea0003800000 */
.L_x_0:
[----:B------:R-:W-:-:S00]  /*0280*/  BRA `(.L_x_0) ;  /* 0xfffffffc00fc7947 */ /* 0x000fc0000383ffff */
[----:B------:R-:W-:-:S00]  /*0290*/  NOP ;  /* 0x0000000000007918 */ /* 0x000fc00000000000 */
        /* <DEDUP_REMOVED lines=14> */
.L_x_1:


//--------------------- .nv.shared.reserved.0     --------------------------
	.section	.nv.shared.reserved.0,"aw",@nobits
	.weak		__nv_reservedSMEM_offset_0_alias
	.size		__nv_reservedSMEM_offset_0_alias, 0, 64
	.other		__nv_reservedSMEM_offset_0_alias,@"STO_CUDA_RESERVED_SHARED STV_DEFAULT"
__nv_reservedSMEM_offset_0_alias:
	.zero		0
	.zero		64


//--------------------- .nv.constant0._Z15grayscaleKernelPhS_iimm --------------------------
	.section	.nv.constant0._Z15grayscaleKernelPhS_iimm,"a",@progbits
	.sectionflags	@""
	.align	4
.nv.constant0._Z15grayscaleKernelPhS_iimm:
	.zero		936


//--------------------- SYMBOLS --------------------------

	.type		.nv.reservedSmem.offset0,@object
	.size		.nv.reservedSmem.offset0,0x4
